//
// Generated by NVIDIA NVVM Compiler
//
// Compiler Build ID: CL-36424714
// Cuda compilation tools, release 13.0, V13.0.88
// Based on NVVM 20.0.0
//

.version 9.0
.target sm_100
.address_size 64

	// .globl	_Z10blurKernelPhS_ii

.visible .entry _Z10blurKernelPhS_ii(
	.param .u64 .ptr .align 1 _Z10blurKernelPhS_ii_param_0,
	.param .u64 .ptr .align 1 _Z10blurKernelPhS_ii_param_1,
	.param .u32 _Z10blurKernelPhS_ii_param_2,
	.param .u32 _Z10blurKernelPhS_ii_param_3
)
{
	.reg .pred 	%p<54>;
	.reg .b32 	%r<203>;
	.reg .b64 	%rd<9>;

	ld.param.u64 	%rd3, [_Z10blurKernelPhS_ii_param_0];
	ld.param.u64 	%rd4, [_Z10blurKernelPhS_ii_param_1];
	ld.param.u32 	%r97, [_Z10blurKernelPhS_ii_param_2];
	ld.param.u32 	%r99, [_Z10blurKernelPhS_ii_param_3];
	mov.u32 	%r1, %tid.x;
	mov.u32 	%r100, %ctaid.x;
	mov.u32 	%r101, %ntid.x;
	mul.lo.s32 	%r2, %r100, %r101;
	add.s32 	%r3, %r2, %r1;
	mov.u32 	%r102, %tid.y;
	mov.u32 	%r103, %ctaid.y;
	mov.u32 	%r104, %ntid.y;
	mad.lo.s32 	%r105, %r103, %r104, %r102;
	setp.ge.s32 	%p5, %r3, %r97;
	setp.ge.s32 	%p6, %r105, %r99;
	or.pred  	%p7, %p5, %p6;
	@%p7 bra 	$L__BB0_24;
	add.s32 	%r108, %r3, -4;
	setp.gt.s32 	%p8, %r3, 3;
	setp.lt.s32 	%p9, %r108, %r97;
	and.pred  	%p1, %p8, %p9;
	add.s32 	%r109, %r3, -2;
	setp.gt.s32 	%p10, %r3, 1;
	setp.lt.s32 	%p11, %r109, %r97;
	and.pred  	%p2, %p10, %p11;
	add.s32 	%r110, %r3, 1;
	setp.gt.s32 	%p12, %r3, -2;
	setp.lt.s32 	%p13, %r110, %r97;
	and.pred  	%p3, %p12, %p13;
	add.s32 	%r111, %r105, -5;
	mul.lo.s32 	%r6, %r97, 3;
	mul.lo.s32 	%r112, %r6, %r111;
	mad.lo.s32 	%r113, %r2, 3, %r112;
	mad.lo.s32 	%r157, %r1, 3, %r113;
	cvta.to.global.u64 	%rd1, %rd4;
	mov.b32 	%r166, 0;
	mov.b32 	%r158, -5;
	mov.u32 	%r156, %r105;
	mov.u32 	%r165, %r166;
	mov.u32 	%r164, %r166;
	mov.u32 	%r163, %r166;
$L__BB0_2:
	add.s32 	%r114, %r156, -5;
	setp.gt.s32 	%p14, %r114, -1;
	setp.lt.s32 	%p15, %r114, %r99;
	and.pred  	%p4, %p14, %p15;
	setp.gt.s32 	%p16, %r3, 4;
	add.s32 	%r115, %r3, -5;
	setp.lt.s32 	%p17, %r115, %r97;
	and.pred  	%p18, %p16, %p17;
	and.pred  	%p19, %p4, %p18;
	add.s32 	%r116, %r157, -15;
	cvt.s64.s32 	%rd5, %r116;
	add.s64 	%rd2, %rd1, %rd5;
	not.pred 	%p20, %p19;
	@%p20 bra 	$L__BB0_4;
	ld.global.u8 	%r117, [%rd2];
	add.s32 	%r163, %r163, %r117;
	ld.global.u8 	%r118, [%rd2+1];
	add.s32 	%r164, %r164, %r118;
	ld.global.u8 	%r119, [%rd2+2];
	add.s32 	%r165, %r165, %r119;
	add.s32 	%r166, %r166, 1;
$L__BB0_4:
	and.pred  	%p21, %p4, %p1;
	not.pred 	%p22, %p21;
	@%p22 bra 	$L__BB0_6;
	ld.global.u8 	%r120, [%rd2+3];
	add.s32 	%r163, %r163, %r120;
	ld.global.u8 	%r121, [%rd2+4];
	add.s32 	%r164, %r164, %r121;
	ld.global.u8 	%r122, [%rd2+5];
	add.s32 	%r165, %r165, %r122;
	add.s32 	%r166, %r166, 1;
$L__BB0_6:
	setp.gt.s32 	%p23, %r3, 2;
	add.s32 	%r123, %r3, -3;
	setp.lt.s32 	%p24, %r123, %r97;
	and.pred  	%p25, %p23, %p24;
	and.pred  	%p26, %p4, %p25;
	not.pred 	%p27, %p26;
	@%p27 bra 	$L__BB0_8;
	ld.global.u8 	%r124, [%rd2+6];
	add.s32 	%r163, %r163, %r124;
	ld.global.u8 	%r125, [%rd2+7];
	add.s32 	%r164, %r164, %r125;
	ld.global.u8 	%r126, [%rd2+8];
	add.s32 	%r165, %r165, %r126;
	add.s32 	%r166, %r166, 1;
$L__BB0_8:
	and.pred  	%p28, %p4, %p2;
	not.pred 	%p29, %p28;
	@%p29 bra 	$L__BB0_10;
	ld.global.u8 	%r127, [%rd2+9];
	add.s32 	%r163, %r163, %r127;
	ld.global.u8 	%r128, [%rd2+10];
	add.s32 	%r164, %r164, %r128;
	ld.global.u8 	%r129, [%rd2+11];
	add.s32 	%r165, %r165, %r129;
	add.s32 	%r166, %r166, 1;
$L__BB0_10:
	setp.lt.s32 	%p30, %r3, 1;
	not.pred 	%p31, %p4;
	or.pred  	%p32, %p31, %p30;
	@%p32 bra 	$L__BB0_12;
	ld.global.u8 	%r130, [%rd2+12];
	add.s32 	%r163, %r163, %r130;
	ld.global.u8 	%r131, [%rd2+13];
	add.s32 	%r164, %r164, %r131;
	ld.global.u8 	%r132, [%rd2+14];
	add.s32 	%r165, %r165, %r132;
	add.s32 	%r166, %r166, 1;
$L__BB0_12:
	setp.lt.s32 	%p33, %r3, 0;
	not.pred 	%p34, %p4;
	or.pred  	%p35, %p34, %p33;
	@%p35 bra 	$L__BB0_14;
	ld.global.u8 	%r133, [%rd2+15];
	add.s32 	%r163, %r163, %r133;
	ld.global.u8 	%r134, [%rd2+16];
	add.s32 	%r164, %r164, %r134;
	ld.global.u8 	%r135, [%rd2+17];
	add.s32 	%r165, %r165, %r135;
	add.s32 	%r166, %r166, 1;
$L__BB0_14:
	and.pred  	%p36, %p4, %p3;
	not.pred 	%p37, %p36;
	@%p37 bra 	$L__BB0_16;
	ld.global.u8 	%r136, [%rd2+18];
	add.s32 	%r163, %r163, %r136;
	ld.global.u8 	%r137, [%rd2+19];
	add.s32 	%r164, %r164, %r137;
	ld.global.u8 	%r138, [%rd2+20];
	add.s32 	%r165, %r165, %r138;
	add.s32 	%r166, %r166, 1;
$L__BB0_16:
	setp.gt.s32 	%p38, %r3, -3;
	add.s32 	%r139, %r3, 2;
	setp.lt.s32 	%p39, %r139, %r97;
	and.pred  	%p40, %p38, %p39;
	and.pred  	%p41, %p4, %p40;
	not.pred 	%p42, %p41;
	@%p42 bra 	$L__BB0_18;
	ld.global.u8 	%r140, [%rd2+21];
	add.s32 	%r163, %r163, %r140;
	ld.global.u8 	%r141, [%rd2+22];
	add.s32 	%r164, %r164, %r141;
	ld.global.u8 	%r142, [%rd2+23];
	add.s32 	%r165, %r165, %r142;
	add.s32 	%r166, %r166, 1;
$L__BB0_18:
	setp.gt.s32 	%p43, %r3, -4;
	add.s32 	%r143, %r3, 3;
	setp.lt.s32 	%p44, %r143, %r97;
	and.pred  	%p45, %p43, %p44;
	and.pred  	%p46, %p4, %p45;
	not.pred 	%p47, %p46;
	@%p47 bra 	$L__BB0_20;
	ld.global.u8 	%r144, [%rd2+24];
	add.s32 	%r163, %r163, %r144;
	ld.global.u8 	%r145, [%rd2+25];
	add.s32 	%r164, %r164, %r145;
	ld.global.u8 	%r146, [%rd2+26];
	add.s32 	%r165, %r165, %r146;
	add.s32 	%r166, %r166, 1;
$L__BB0_20:
	setp.gt.s32 	%p48, %r3, -5;
	add.s32 	%r147, %r3, 4;
	setp.lt.s32 	%p49, %r147, %r97;
	and.pred  	%p50, %p48, %p49;
	and.pred  	%p51, %p4, %p50;
	not.pred 	%p52, %p51;
	@%p52 bra 	$L__BB0_22;
	ld.global.u8 	%r148, [%rd2+27];
	add.s32 	%r163, %r163, %r148;
	ld.global.u8 	%r149, [%rd2+28];
	add.s32 	%r164, %r164, %r149;
	ld.global.u8 	%r150, [%rd2+29];
	add.s32 	%r165, %r165, %r150;
	add.s32 	%r166, %r166, 1;
$L__BB0_22:
	add.s32 	%r158, %r158, 1;
	add.s32 	%r157, %r157, %r6;
	add.s32 	%r156, %r156, 1;
	setp.ne.s32 	%p53, %r158, 5;
	@%p53 bra 	$L__BB0_2;
	div.s32 	%r151, %r163, %r166;
	mad.lo.s32 	%r152, %r97, %r105, %r3;
	mul.lo.s32 	%r153, %r152, 3;
	cvt.s64.s32 	%rd6, %r153;
	cvta.to.global.u64 	%rd7, %rd3;
	add.s64 	%rd8, %rd7, %rd6;
	st.global.u8 	[%rd8], %r151;
	div.s32 	%r154, %r164, %r166;
	st.global.u8 	[%rd8+1], %r154;
	div.s32 	%r155, %r165, %r166;
	st.global.u8 	[%rd8+2], %r155;
$L__BB0_24:
	ret;

}


// ===== COMPILED SASS (sm_100) =====

	.target	sm_100

	.elftype	@"ET_EXEC"


//--------------------- .note.nv.tkinfo           --------------------------
	.section	.note.nv.tkinfo,"",@"SHT_NOTE"
	.sectionflags	@"SHF_NOTE_NV_TKINFO"
	.tkinfo
        /*0018*/ 	.word	0x00000002
        /*0030*/ 	.string	""
        /*0030*/ 	.string	"ptxas"
        /*0030*/ 	.string	"Cuda compilation tools, release 13.0, V13.0.88"
        /*0030*/ 	.string	"Build cuda_13.0.r13.0/compiler.36424714_0"
        /*0030*/ 	.string	"-arch sm_100 -m 64 "



//--------------------- .note.nv.cuinfo           --------------------------
	.section	.note.nv.cuinfo,"",@"SHT_NOTE"
	.sectionflags	@"SHF_NOTE_NV_CUINFO"
        /*0018*/ 	.short	0x0002
        /*001a*/ 	.short	0x0064
        /*001c*/ 	.short	0x0082
	.zero		2


//--------------------- .nv.info                  --------------------------
	.section	.nv.info,"",@"SHT_CUDA_INFO"
	.align	4


	//----- nvinfo : EIATTR_REGCOUNT
	.align		4
        /*0000*/ 	.byte	0x04, 0x2f
        /*0002*/ 	.short	(.L_1 - .L_0)
	.align		4
.L_0:
        /*0004*/ 	.word	index@(_Z10blurKernelPhS_ii)
        /*0008*/ 	.word	0x0000001d


	//----- nvinfo : EIATTR_FRAME_SIZE
	.align		4
.L_1:
        /*000c*/ 	.byte	0x04, 0x11
        /*000e*/ 	.short	(.L_3 - .L_2)
	.align		4
.L_2:
        /*0010*/ 	.word	index@(_Z10blurKernelPhS_ii)
        /*0014*/ 	.word	0x00000000


	//----- nvinfo : EIATTR_MIN_STACK_SIZE
	.align		4
.L_3:
        /*0018*/ 	.byte	0x04, 0x12
        /*001a*/ 	.short	(.L_5 - .L_4)
	.align		4
.L_4:
        /*001c*/ 	.word	index@(_Z10blurKernelPhS_ii)
        /*0020*/ 	.word	0x00000000
.L_5:


//--------------------- .nv.compat                --------------------------
	.section	.nv.compat,"",@"SHT_CUDA_COMPAT_INFO"
	.align	4
        /*0000*/ 	.byte	0x02, 0x09, 0x00, 0x00, 0x02, 0x02, 0x01, 0x00, 0x02, 0x05, 0x05, 0x00, 0x03, 0x07, 0x01, 0x01
        /*0010*/ 	.byte	0x02, 0x03, 0x00, 0x00, 0x02, 0x06, 0x01, 0x00, 0x04, 0x0b, 0x08, 0x00, 0x09, 0x00, 0x00, 0x00
        /*0020*/ 	.byte	0x00, 0x00, 0x00, 0x00


//--------------------- .nv.info._Z10blurKernelPhS_ii --------------------------
	.section	.nv.info._Z10blurKernelPhS_ii,"",@"SHT_CUDA_INFO"
	.sectionflags	@""
	.align	4


	//----- nvinfo : EIATTR_CUDA_API_VERSION
	.align		4
        /*0000*/ 	.byte	0x04, 0x37
        /*0002*/ 	.short	(.L_7 - .L_6)
.L_6:
        /*0004*/ 	.word	0x00000082


	//----- nvinfo : EIATTR_KPARAM_INFO
	.align		4
.L_7:
        /*0008*/ 	.byte	0x04, 0x17
        /*000a*/ 	.short	(.L_9 - .L_8)
.L_8:
        /*000c*/ 	.word	0x00000000
        /*0010*/ 	.short	0x0003
        /*0012*/ 	.short	0x0014
        /*0014*/ 	.byte	0x00, 0xf0, 0x11, 0x00


	//----- nvinfo : EIATTR_KPARAM_INFO
	.align		4
.L_9:
        /*0018*/ 	.byte	0x04, 0x17
        /*001a*/ 	.short	(.L_11 - .L_10)
.L_10:
        /*001c*/ 	.word	0x00000000
        /*0020*/ 	.short	0x0002
        /*0022*/ 	.short	0x0010
        /*0024*/ 	.byte	0x00, 0xf0, 0x11, 0x00


	//----- nvinfo : EIATTR_KPARAM_INFO
	.align		4
.L_11:
        /*0028*/ 	.byte	0x04, 0x17
        /*002a*/ 	.short	(.L_13 - .L_12)
.L_12:
        /*002c*/ 	.word	0x00000000
        /*0030*/ 	.short	0x0001
        /*0032*/ 	.short	0x0008
        /*0034*/ 	.byte	0x00, 0xf5, 0x21, 0x00


	//----- nvinfo : EIATTR_KPARAM_INFO
	.align		4
.L_13:
        /*0038*/ 	.byte	0x04, 0x17
        /*003a*/ 	.short	(.L_15 - .L_14)
.L_14:
        /*003c*/ 	.word	0x00000000
        /*0040*/ 	.short	0x0000
        /*0042*/ 	.short	0x0000
        /*0044*/ 	.byte	0x00, 0xf5, 0x21, 0x00


	//----- nvinfo : EIATTR_SPARSE_MMA_MASK
	.align		4
.L_15:
        /*0048*/ 	.byte	0x03, 0x50
        /*004a*/ 	.short	0x0000


	//----- nvinfo : EIATTR_MAXREG_COUNT
	.align		4
        /*004c*/ 	.byte	0x03, 0x1b
        /*004e*/ 	.short	0x00ff


	//----- nvinfo : EIATTR_MERCURY_ISA_VERSION
	.align		4
        /*0050*/ 	.byte	0x03, 0x5f
        /*0052*/ 	.short	0x0101


	//----- nvinfo : EIATTR_VRC_CTA_INIT_COUNT
	.align		4
        /*0054*/ 	.byte	0x02, 0x4a
	.zero		1
	.zero		1


	//----- nvinfo : EIATTR_EXIT_INSTR_OFFSETS
	.align		4
        /*0058*/ 	.byte	0x04, 0x1c
        /*005a*/ 	.short	(.L_17 - .L_16)


	//   ....[0]....
.L_16:
        /*005c*/ 	.word	0x000000d0


	//   ....[1]....
        /*0060*/ 	.word	0x00000cc0


	//----- nvinfo : EIATTR_CBANK_PARAM_SIZE
	.align		4
.L_17:
        /*0064*/ 	.byte	0x03, 0x19
        /*0066*/ 	.short	0x0018


	//----- nvinfo : EIATTR_PARAM_CBANK
	.align		4
        /*0068*/ 	.byte	0x04, 0x0a
        /*006a*/ 	.short	(.L_19 - .L_18)
	.align		4
.L_18:
        /*006c*/ 	.word	index@(.nv.constant0._Z10blurKernelPhS_ii)
        /*0070*/ 	.short	0x0380
        /*0072*/ 	.short	0x0018


	//----- nvinfo : EIATTR_SW_WAR
	.align		4
.L_19:
        /*0074*/ 	.byte	0x04, 0x36
        /*0076*/ 	.short	(.L_21 - .L_20)
.L_20:
        /*0078*/ 	.word	0x00000008
.L_21:


//--------------------- .nv.callgraph             --------------------------
	.section	.nv.callgraph,"",@"SHT_CUDA_CALLGRAPH"
	.align	4
	.sectionentsize	8
	.align		4
        /*0000*/ 	.word	0x00000000
	.align		4
        /*0004*/ 	.word	0xffffffff
	.align		4
        /*0008*/ 	.word	0x00000000
	.align		4
        /*000c*/ 	.word	0xfffffffe
	.align		4
        /*0010*/ 	.word	0x00000000
	.align		4
        /*0014*/ 	.word	0xfffffffd
	.align		4
        /*0018*/ 	.word	0x00000000
	.align		4
        /*001c*/ 	.word	0xfffffffc


//--------------------- .text._Z10blurKernelPhS_ii --------------------------
	.section	.text._Z10blurKernelPhS_ii,"ax",@progbits
	.align	128
        .global         _Z10blurKernelPhS_ii
        .type           _Z10blurKernelPhS_ii,@function
        .size           _Z10blurKernelPhS_ii,(.L_x_2 - _Z10blurKernelPhS_ii)
        .other          _Z10blurKernelPhS_ii,@"STO_CUDA_ENTRY STV_DEFAULT"
_Z10blurKernelPhS_ii:
.text._Z10blurKernelPhS_ii:
[----:B------:R-:W-:Y:S01]  /*0000*/  LDC R1, c[0x0][0x37c] ;  /* 0x0000df00ff017b82 */ /* 0x000fe20000000800 */
[----:B------:R-:W0:Y:S07]  /*0010*/  S2R R0, SR_TID.Y ;  /* 0x0000000000007919 */ /* 0x000e2e0000002200 */
[----:B------:R-:W1:Y:S01]  /*0020*/  LDC R2, c[0x0][0x360] ;  /* 0x0000d800ff027b82 */ /* 0x000e620000000800 */
[----:B------:R-:W2:Y:S01]  /*0030*/  LDCU.64 UR8, c[0x0][0x390] ;  /* 0x00007200ff0877ac */ /* 0x000ea20008000a00 */
[----:B------:R-:W3:Y:S06]  /*0040*/  S2R R6, SR_TID.X ;  /* 0x0000000000067919 */ /* 0x000eec0000002100 */
[----:B------:R-:W1:Y:S08]  /*0050*/  S2UR UR4, SR_CTAID.X ;  /* 0x00000000000479c3 */ /* 0x000e700000002500 */
[----:B------:R-:W0:Y:S08]  /*0060*/  S2UR UR5, SR_CTAID.Y ;  /* 0x00000000000579c3 */ /* 0x000e300000002600 */
[----:B------:R-:W0:Y:S01]  /*0070*/  LDC R3, c[0x0][0x364] ;  /* 0x0000d900ff037b82 */ /* 0x000e220000000800 */
[----:B-1----:R-:W-:-:S04]  /*0080*/  IMAD R2, R2, UR4, RZ ;  /* 0x0000000402027c24 */ /* 0x002fc8000f8e02ff */
[----:B---3--:R-:W-:Y:S02]  /*0090*/  IMAD.IADD R5, R2, 0x1, R6 ;  /* 0x0000000102057824 */ /* 0x008fe400078e0206 */
[----:B0-----:R-:W-:-:S05]  /*00a0*/  IMAD R0, R3, UR5, R0 ;  /* 0x0000000503007c24 */ /* 0x001fca000f8e0200 */
[----:B--2---:R-:W-:-:S04]  /*00b0*/  ISETP.GE.AND P0, PT, R0, UR9, PT ;  /* 0x0000000900007c0c */ /* 0x004fc8000bf06270 */
[----:B------:R-:W-:-:S13]  /*00c0*/  ISETP.GE.OR P0, PT, R5, UR8, P0 ;  /* 0x0000000805007c0c */ /* 0x000fda0008706670 */
[----:B------:R-:W-:Y:S05]  /*00d0*/  @P0 EXIT ;  /* 0x000000000000094d */ /* 0x000fea0003800000 */
[C---:B------:R-:W-:Y:S01]  /*00e0*/  VIADD R3, R5.reuse, 0xfffffffc ;  /* 0xfffffffc05037836 */ /* 0x040fe20000000000 */
[----:B------:R-:W-:Y:S01]  /*00f0*/  UIMAD UR4, UR8, 0x3, URZ ;  /* 0x00000003080478a4 */ /* 0x000fe2000f8e02ff */
[C---:B------:R-:W-:Y:S02]  /*0100*/  VIADD R4, R5.reuse, 0xfffffffe ;  /* 0xfffffffe05047836 */ /* 0x040fe40000000000 */
[----:B------:R-:W-:Y:S02]  /*0110*/  HFMA2 R9, -RZ, RZ, 0, 0 ;  /* 0x00000000ff097431 */ /* 0x000fe400000001ff */
[----:B------:R-:W-:Y:S01]  /*0120*/  VIADD R7, R5, 0xfffffffb ;  /* 0xfffffffb05077836 */ /* 0x000fe20000000000 */
[----:B------:R-:W-:Y:S01]  /*0130*/  ISETP.GE.AND P0, PT, R3, UR8, PT ;  /* 0x0000000803007c0c */ /* 0x000fe2000bf06270 */
[----:B------:R-:W-:Y:S01]  /*0140*/  VIADD R3, R0, 0xfffffffb ;  /* 0xfffffffb00037836 */ /* 0x000fe20000000000 */
[----:B------:R-:W-:Y:S01]  /*0150*/  ISETP.GE.AND P1, PT, R4, UR8, PT ;  /* 0x0000000804007c0c */ /* 0x000fe2000bf26270 */
[----:B------:R-:W-:Y:S01]  /*0160*/  IMAD.MOV.U32 R8, RZ, RZ, R0 ;  /* 0x000000ffff087224 */ /* 0x000fe200078e0000 */
[----:B------:R-:W-:Y:S01]  /*0170*/  IADD3 R4, PT, PT, R5, 0x1, RZ ;  /* 0x0000000105047810 */ /* 0x000fe20007ffe0ff */
[----:B------:R-:W-:Y:S01]  /*0180*/  IMAD R3, R3, UR4, RZ ;  /* 0x0000000403037c24 */ /* 0x000fe2000f8e02ff */
[----:B------:R-:W-:Y:S01]  /*0190*/  ISETP.GE.AND P3, PT, R7, UR8, PT ;  /* 0x0000000807007c0c */ /* 0x000fe2000bf66270 */
[----:B------:R-:W-:Y:S01]  /*01a0*/  IMAD.MOV.U32 R7, RZ, RZ, RZ ;  /* 0x000000ffff077224 */ /* 0x000fe200078e00ff */
[----:B------:R-:W-:Y:S01]  /*01b0*/  ISETP.GE.AND P2, PT, R4, UR8, PT ;  /* 0x0000000804007c0c */ /* 0x000fe2000bf46270 */
[----:B------:R-:W-:Y:S01]  /*01c0*/  IMAD R3, R2, 0x3, R3 ;  /* 0x0000000302037824 */ /* 0x000fe200078e0203 */
[C---:B------:R-:W-:Y:S01]  /*01d0*/  ISETP.GT.AND P0, PT, R5.reuse, 0x3, !P0 ;  /* 0x000000030500780c */ /* 0x040fe20004704270 */
[----:B------:R-:W-:Y:S01]  /*01e0*/  IMAD.MOV.U32 R4, RZ, RZ, RZ ;  /* 0x000000ffff047224 */ /* 0x000fe200078e00ff */
[C---:B------:R-:W-:Y:S01]  /*01f0*/  ISETP.GT.AND P1, PT, R5.reuse, 0x1, !P1 ;  /* 0x000000010500780c */ /* 0x040fe20004f24270 */
[----:B------:R-:W-:Y:S01]  /*0200*/  IMAD R6, R6, 0x3, R3 ;  /* 0x0000000306067824 */ /* 0x000fe200078e0203 */
[C---:B------:R-:W-:Y:S01]  /*0210*/  ISETP.GT.AND P2, PT, R5.reuse, -0x2, !P2 ;  /* 0xfffffffe0500780c */ /* 0x040fe20005744270 */
[----:B------:R-:W-:Y:S01]  /*0220*/  IMAD.MOV.U32 R11, RZ, RZ, RZ ;  /* 0x000000ffff0b7224 */ /* 0x000fe200078e00ff */
[----:B------:R-:W-:Y:S01]  /*0230*/  P2R R13, PR, RZ, 0x1 ;  /* 0x00000001ff0d7803 */ /* 0x000fe20000000000 */
[----:B------:R-:W0:Y:S01]  /*0240*/  LDCU.64 UR6, c[0x0][0x358] ;  /* 0x00006b00ff0677ac */ /* 0x000e220008000a00 */
[----:B------:R-:W-:Y:S01]  /*0250*/  ISETP.GT.AND P3, PT, R5, 0x4, !P3 ;  /* 0x000000040500780c */ /* 0x000fe20005f64270 */
[----:B------:R-:W1:Y:S01]  /*0260*/  LDCU UR10, c[0x0][0x394] ;  /* 0x00007280ff0a77ac */ /* 0x000e620008000800 */
[----:B------:R-:W2:Y:S01]  /*0270*/  LDCU UR11, c[0x0][0x390] ;  /* 0x00007200ff0b77ac */ /* 0x000ea20008000800 */
[----:B------:R-:W3:Y:S01]  /*0280*/  LDCU.64 UR8, c[0x0][0x388] ;  /* 0x00007100ff0877ac */ /* 0x000ee20008000a00 */
[----:B------:R-:W-:-:S09]  /*0290*/  UMOV UR5, 0xfffffffb ;  /* 0xfffffffb00057882 */ /* 0x000fd20000000000 */
.L_x_0:
[----:B------:R-:W-:Y:S01]  /*02a0*/  VIADD R2, R8, 0xfffffffb ;  /* 0xfffffffb08027836 */ /* 0x000fe20000000000 */
[----:B------:R-:W-:Y:S01]  /*02b0*/  ISETP.NE.AND P6, PT, R13, RZ, PT ;  /* 0x000000ff0d00720c */ /* 0x000fe20003fc5270 */
[----:B------:R-:W-:-:S03]  /*02c0*/  VIADD R3, R6, 0xfffffff1 ;  /* 0xfffffff106037836 */ /* 0x000fc60000000000 */
[----:B-1----:R-:W-:-:S04]  /*02d0*/  ISETP.GE.AND P4, PT, R2, UR10, PT ;  /* 0x0000000a02007c0c */ /* 0x002fc8000bf86270 */
[----:B------:R-:W-:Y:S02]  /*02e0*/  ISETP.GT.AND P4, PT, R2, -0x1, !P4 ;  /* 0xffffffff0200780c */ /* 0x000fe40006784270 */
[C---:B---3--:R-:W-:Y:S02]  /*02f0*/  IADD3 R2, P0, PT, R3.reuse, UR8, RZ ;  /* 0x0000000803027c10 */ /* 0x048fe4000ff1e0ff */
[----:B------:R-:W-:Y:S02]  /*0300*/  PLOP3.LUT P5, PT, P4, P3, PT, 0x80, 0x8 ;  /* 0x000000000008781c */ /* 0x000fe400027a7070 */
[----:B------:R-:W-:-:S11]  /*0310*/  LEA.HI.X.SX32 R3, R3, UR9, 0x1, P0 ;  /* 0x0000000903037c11 */ /* 0x000fd600080f0eff */
[----:B0-----:R-:W3:Y:S01]  /*0320*/  @P5 LDG.E.U8 R10, desc[UR6][R2.64] ;  /* 0x00000006020a5981 */ /* 0x001ee2000c1e1100 */
[----:B------:R-:W-:-:S03]  /*0330*/  PLOP3.LUT P0, PT, P4, P6, PT, 0x80, 0x8 ;  /* 0x000000000008781c */ /* 0x000fc6000270d070 */
[----:B------:R-:W4:Y:S04]  /*0340*/  @P5 LDG.E.U8 R12, desc[UR6][R2.64+0x1] ;  /* 0x00000106020c5981 */ /* 0x000f28000c1e1100 */
[----:B------:R-:W5:Y:S06]  /*0350*/  @P5 LDG.E.U8 R14, desc[UR6][R2.64+0x2] ;  /* 0x00000206020e5981 */ /* 0x000f6c000c1e1100 */
[----:B------:R-:W2:Y:S04]  /*0360*/  @P0 LDG.E.U8 R16, desc[UR6][R2.64+0x3] ;  /* 0x0000030602100981 */ /* 0x000ea8000c1e1100 */
[----:B------:R-:W2:Y:S04]  /*0370*/  @P0 LDG.E.U8 R18, desc[UR6][R2.64+0x4] ;  /* 0x0000040602120981 */ /* 0x000ea8000c1e1100 */
[----:B------:R-:W2:Y:S01]  /*0380*/  @P0 LDG.E.U8 R20, desc[UR6][R2.64+0x5] ;  /* 0x0000050602140981 */ /* 0x000ea2000c1e1100 */
[----:B------:R-:W-:-:S04]  /*0390*/  @P5 IADD3 R4, PT, PT, R4, 0x1, RZ ;  /* 0x0000000104045810 */ /* 0x000fc80007ffe0ff */
[----:B------:R-:W-:Y:S02]  /*03a0*/  @P0 IADD3 R4, PT, PT, R4, 0x1, RZ ;  /* 0x0000000104040810 */ /* 0x000fe40007ffe0ff */
[----:B---3--:R-:W-:Y:S01]  /*03b0*/  @P5 IADD3 R11, PT, PT, R11, R10, RZ ;  /* 0x0000000a0b0b5210 */ /* 0x008fe20007ffe0ff */
[----:B------:R-:W-:Y:S02]  /*03c0*/  VIADD R10, R5, 0xfffffffd ;  /* 0xfffffffd050a7836 */ /* 0x000fe40000000000 */
[----:B----4-:R-:W-:Y:S02]  /*03d0*/  @P5 IMAD.IADD R9, R9, 0x1, R12 ;  /* 0x0000000109095824 */ /* 0x010fe400078e020c */
[----:B-----5:R-:W-:Y:S01]  /*03e0*/  @P5 IMAD.IADD R7, R7, 0x1, R14 ;  /* 0x0000000107075824 */ /* 0x020fe200078e020e */
[----:B--2---:R-:W-:-:S04]  /*03f0*/  ISETP.GE.AND P5, PT, R10, UR11, PT ;  /* 0x0000000b0a007c0c */ /* 0x004fc8000bfa6270 */
[----:B------:R-:W-:Y:S01]  /*0400*/  ISETP.GT.AND P5, PT, R5, 0x2, !P5 ;  /* 0x000000020500780c */ /* 0x000fe20006fa4270 */
[----:B------:R-:W-:-:S03]  /*0410*/  @P0 IMAD.IADD R11, R11, 0x1, R16 ;  /* 0x000000010b0b0824 */ /* 0x000fc600078e0210 */
[----:B------:R-:W-:Y:S01]  /*0420*/  PLOP3.LUT P5, PT, P4, P5, PT, 0x80, 0x8 ;  /* 0x000000000008781c */ /* 0x000fe200027ab070 */
[----:B------:R-:W-:Y:S02]  /*0430*/  @P0 IMAD.IADD R9, R9, 0x1, R18 ;  /* 0x0000000109090824 */ /* 0x000fe400078e0212 */
[----:B------:R-:W-:Y:S01]  /*0440*/  @P0 IMAD.IADD R7, R7, 0x1, R20 ;  /* 0x0000000107070824 */ /* 0x000fe200078e0214 */
[----:B------:R-:W-:-:S09]  /*0450*/  PLOP3.LUT P0, PT, P4, P1, PT, 0x80, 0x8 ;  /* 0x000000000008781c */ /* 0x000fd20002703070 */
[----:B------:R-:W2:Y:S04]  /*0460*/  @P5 LDG.E.U8 R10, desc[UR6][R2.64+0x6] ;  /* 0x00000606020a5981 */ /* 0x000ea8000c1e1100 */
[----:B------:R-:W3:Y:S04]  /*0470*/  @P5 LDG.E.U8 R12, desc[UR6][R2.64+0x7] ;  /* 0x00000706020c5981 */ /* 0x000ee8000c1e1100 */
[----:B------:R-:W4:Y:S04]  /*0480*/  @P5 LDG.E.U8 R14, desc[UR6][R2.64+0x8] ;  /* 0x00000806020e5981 */ /* 0x000f28000c1e1100 */
[----:B------:R-:W5:Y:S04]  /*0490*/  @P0 LDG.E.U8 R16, desc[UR6][R2.64+0x9] ;  /* 0x0000090602100981 */ /* 0x000f68000c1e1100 */
[----:B------:R-:W5:Y:S04]  /*04a0*/  @P0 LDG.E.U8 R18, desc[UR6][R2.64+0xa] ;  /* 0x00000a0602120981 */ /* 0x000f68000c1e1100 */
[----:B------:R-:W5:Y:S01]  /*04b0*/  @P0 LDG.E.U8 R20, desc[UR6][R2.64+0xb] ;  /* 0x00000b0602140981 */ /* 0x000f62000c1e1100 */
[----:B------:R-:W-:-:S04]  /*04c0*/  @P5 IADD3 R4, PT, PT, R4, 0x1, RZ ;  /* 0x0000000104045810 */ /* 0x000fc80007ffe0ff */
[----:B------:R-:W-:Y:S01]  /*04d0*/  @P0 IADD3 R4, PT, PT, R4, 0x1, RZ ;  /* 0x0000000104040810 */ /* 0x000fe20007ffe0ff */
[----:B--2---:R-:W-:Y:S02]  /*04e0*/  @P5 IMAD.IADD R11, R11, 0x1, R10 ;  /* 0x000000010b0b5824 */ /* 0x004fe400078e020a */
[----:B---3--:R-:W-:Y:S02]  /*04f0*/  @P5 IMAD.IADD R9, R9, 0x1, R12 ;  /* 0x0000000109095824 */ /* 0x008fe400078e020c */
[----:B----4-:R-:W-:Y:S01]  /*0500*/  @P5 IMAD.IADD R7, R7, 0x1, R14 ;  /* 0x0000000107075824 */ /* 0x010fe200078e020e */
[----:B------:R-:W-:Y:S01]  /*0510*/  ISETP.LT.OR P5, PT, R5, 0x1, !P4 ;  /* 0x000000010500780c */ /* 0x000fe200067a1670 */
[----:B-----5:R-:W-:Y:S02]  /*0520*/  @P0 IMAD.IADD R11, R11, 0x1, R16 ;  /* 0x000000010b0b0824 */ /* 0x020fe400078e0210 */
[----:B------:R-:W-:Y:S02]  /*0530*/  @P0 IMAD.IADD R9, R9, 0x1, R18 ;  /* 0x0000000109090824 */ /* 0x000fe400078e0212 */
[----:B------:R-:W-:Y:S01]  /*0540*/  @P0 IMAD.IADD R7, R7, 0x1, R20 ;  /* 0x0000000107070824 */ /* 0x000fe200078e0214 */
[----:B------:R-:W-:-:S07]  /*0550*/  ISETP.LT.OR P0, PT, R5, RZ, !P4 ;  /* 0x000000ff0500720c */ /* 0x000fce0006701670 */
[----:B------:R-:W2:Y:S04]  /*0560*/  @!P5 LDG.E.U8 R10, desc[UR6][R2.64+0xc] ;  /* 0x00000c06020ad981 */ /* 0x000ea8000c1e1100 */
[----:B------:R-:W3:Y:S04]  /*0570*/  @!P5 LDG.E.U8 R12, desc[UR6][R2.64+0xd] ;  /* 0x00000d06020cd981 */ /* 0x000ee8000c1e1100 */
[----:B------:R-:W4:Y:S04]  /*0580*/  @!P5 LDG.E.U8 R14, desc[UR6][R2.64+0xe] ;  /* 0x00000e06020ed981 */ /* 0x000f28000c1e1100 */
[----:B------:R-:W5:Y:S04]  /*0590*/  @!P0 LDG.E.U8 R16, desc[UR6][R2.64+0xf] ;  /* 0x00000f0602108981 */ /* 0x000f68000c1e1100 */
[----:B------:R-:W5:Y:S04]  /*05a0*/  @!P0 LDG.E.U8 R18, desc[UR6][R2.64+0x10] ;  /* 0x0000100602128981 */ /* 0x000f68000c1e1100 */
[----:B------:R-:W5:Y:S01]  /*05b0*/  @!P0 LDG.E.U8 R20, desc[UR6][R2.64+0x11] ;  /* 0x0000110602148981 */ /* 0x000f62000c1e1100 */
[----:B------:R-:W-:-:S04]  /*05c0*/  @!P5 VIADD R4, R4, 0x1 ;  /* 0x000000010404d836 */ /* 0x000fc80000000000 */
[----:B------:R-:W-:Y:S02]  /*05d0*/  @!P0 VIADD R4, R4, 0x1 ;  /* 0x0000000104048836 */ /* 0x000fe40000000000 */
[----:B--2---:R-:W-:Y:S02]  /*05e0*/  @!P5 IMAD.IADD R11, R11, 0x1, R10 ;  /* 0x000000010b0bd824 */ /* 0x004fe400078e020a */
[----:B------:R-:W-:Y:S02]  /*05f0*/  VIADD R10, R5, 0x2 ;  /* 0x00000002050a7836 */ /* 0x000fe40000000000 */
[----:B---3--:R-:W-:-:S03]  /*0600*/  @!P5 IMAD.IADD R9, R9, 0x1, R12 ;  /* 0x000000010909d824 */ /* 0x008fc600078e020c */
[----:B------:R-:W-:Y:S01]  /*0610*/  ISETP.GE.AND P6, PT, R10, UR11, PT ;  /* 0x0000000b0a007c0c */ /* 0x000fe2000bfc6270 */
[----:B------:R-:W-:Y:S01]  /*0620*/  VIADD R10, R5, 0x3 ;  /* 0x00000003050a7836 */ /* 0x000fe20000000000 */
[----:B----4-:R-:W-:Y:S02]  /*0630*/  @!P5 IADD3 R7, PT, PT, R7, R14, RZ ;  /* 0x0000000e0707d210 */ /* 0x010fe40007ffe0ff */
[----:B------:R-:W-:Y:S01]  /*0640*/  ISETP.GT.AND P6, PT, R5, -0x3, !P6 ;  /* 0xfffffffd0500780c */ /* 0x000fe200077c4270 */
[----:B-----5:R-:W-:Y:S01]  /*0650*/  @!P0 IMAD.IADD R11, R11, 0x1, R16 ;  /* 0x000000010b0b8824 */ /* 0x020fe200078e0210 */
[----:B------:R-:W-:Y:S01]  /*0660*/  ISETP.GE.AND P5, PT, R10, UR11, PT ;  /* 0x0000000b0a007c0c */ /* 0x000fe2000bfa6270 */
[----:B------:R-:W-:Y:S01]  /*0670*/  VIADD R10, R5, 0x4 ;  /* 0x00000004050a7836 */ /* 0x000fe20000000000 */
[----:B------:R-:W-:Y:S02]  /*0680*/  PLOP3.LUT P6, PT, P4, P6, PT, 0x80, 0x8 ;  /* 0x000000000008781c */ /* 0x000fe400027cd070 */
[----:B------:R-:W-:-:S02]  /*0690*/  @!P0 IADD3 R9, PT, PT, R9, R18, RZ ;  /* 0x0000001209098210 */ /* 0x000fc40007ffe0ff */
[----:B------:R-:W-:Y:S01]  /*06a0*/  ISETP.GT.AND P5, PT, R5, -0x4, !P5 ;  /* 0xfffffffc0500780c */ /* 0x000fe20006fa4270 */
[----:B------:R-:W-:Y:S01]  /*06b0*/  @!P0 IMAD.IADD R7, R7, 0x1, R20 ;  /* 0x0000000107078824 */ /* 0x000fe200078e0214 */
[----:B------:R-:W-:Y:S02]  /*06c0*/  ISETP.GE.AND P0, PT, R10, UR11, PT ;  /* 0x0000000b0a007c0c */ /* 0x000fe4000bf06270 */
[----:B------:R-:W-:Y:S02]  /*06d0*/  PLOP3.LUT P5, PT, P4, P5, PT, 0x80, 0x8 ;  /* 0x000000000008781c */ /* 0x000fe400027ab070 */
[----:B------:R-:W-:-:S04]  /*06e0*/  ISETP.GT.AND P0, PT, R5, -0x5, !P0 ;  /* 0xfffffffb0500780c */ /* 0x000fc80004704270 */
[----:B------:R-:W-:Y:S02]  /*06f0*/  PLOP3.LUT P0, PT, P4, P0, PT, 0x80, 0x8 ;  /* 0x000000000008781c */ /* 0x000fe40002701070 */
[----:B------:R-:W-:-:S05]  /*0700*/  PLOP3.LUT P4, PT, P4, P2, PT, 0x80, 0x8 ;  /* 0x000000000008781c */ /* 0x000fca0002785070 */
[----:B------:R-:W2:Y:S04]  /*0710*/  @P5 LDG.E.U8 R16, desc[UR6][R2.64+0x18] ;  /* 0x0000180602105981 */ /* 0x000ea8000c1e1100 */
[----:B------:R-:W3:Y:S04]  /*0720*/  @P5 LDG.E.U8 R18, desc[UR6][R2.64+0x19] ;  /* 0x0000190602125981 */ /* 0x000ee8000c1e1100 */
[----:B------:R-:W4:Y:S04]  /*0730*/  @P4 LDG.E.U8 R10, desc[UR6][R2.64+0x12] ;  /* 0x00001206020a4981 */ /* 0x000f28000c1e1100 */
[----:B------:R-:W5:Y:S04]  /*0740*/  @P4 LDG.E.U8 R12, desc[UR6][R2.64+0x13] ;  /* 0x00001306020c4981 */ /* 0x000f68000c1e1100 */
[----:B------:R-:W2:Y:S01]  /*0750*/  @P4 LDG.E.U8 R14, desc[UR6][R2.64+0x14] ;  /* 0x00001406020e4981 */ /* 0x000ea2000c1e1100 */
[----:B------:R-:W-:Y:S01]  /*0760*/  UIADD3 UR5, UPT, UPT, UR5, 0x1, URZ ;  /* 0x0000000105057890 */ /* 0x000fe2000fffe0ff */
[----:B------:R-:W-:-:S02]  /*0770*/  @P4 VIADD R4, R4, 0x1 ;  /* 0x0000000104044836 */ /* 0x000fc40000000000 */
[----:B------:R-:W3:Y:S04]  /*0780*/  @P5 LDG.E.U8 R20, desc[UR6][R2.64+0x1a] ;  /* 0x00001a0602145981 */ /* 0x000ee8000c1e1100 */
[----:B------:R-:W3:Y:S04]  /*0790*/  @P0 LDG.E.U8 R22, desc[UR6][R2.64+0x1b] ;  /* 0x00001b0602160981 */ /* 0x000ee8000c1e1100 */
[----:B------:R-:W3:Y:S04]  /*07a0*/  @P0 LDG.E.U8 R24, desc[UR6][R2.64+0x1c] ;  /* 0x00001c0602180981 */ /* 0x000ee8000c1e1100 */
[----:B------:R-:W3:Y:S01]  /*07b0*/  @P0 LDG.E.U8 R26, desc[UR6][R2.64+0x1d] ;  /* 0x00001d06021a0981 */ /* 0x000ee2000c1e1100 */
[----:B----4-:R-:W-:-:S03]  /*07c0*/  @P4 IADD3 R11, PT, PT, R11, R10, RZ ;  /* 0x0000000a0b0b4210 */ /* 0x010fc60007ffe0ff */
[----:B------:R-:W4:Y:S01]  /*07d0*/  @P6 LDG.E.U8 R10, desc[UR6][R2.64+0x15] ;  /* 0x00001506020a6981 */ /* 0x000f22000c1e1100 */
[----:B-----5:R-:W-:-:S03]  /*07e0*/  @P4 IMAD.IADD R9, R9, 0x1, R12 ;  /* 0x0000000109094824 */ /* 0x020fc600078e020c */
[----:B------:R-:W5:Y:S01]  /*07f0*/  @P6 LDG.E.U8 R12, desc[UR6][R2.64+0x16] ;  /* 0x00001606020c6981 */ /* 0x000f62000c1e1100 */
[----:B--2---:R-:W-:-:S03]  /*0800*/  @P4 IMAD.IADD R7, R7, 0x1, R14 ;  /* 0x0000000107074824 */ /* 0x004fc600078e020e */
[----:B------:R-:W2:Y:S01]  /*0810*/  @P6 LDG.E.U8 R14, desc[UR6][R2.64+0x17] ;  /* 0x00001706020e6981 */ /* 0x000ea2000c1e1100 */
[----:B------:R-:W-:Y:S01]  /*0820*/  UISETP.NE.AND UP0, UPT, UR5, 0x5, UPT ;  /* 0x000000050500788c */ /* 0x000fe2000bf05270 */
[----:B------:R-:W-:-:S04]  /*0830*/  @P6 VIADD R4, R4, 0x1 ;  /* 0x0000000104046836 */ /* 0x000fc80000000000 */
[----:B------:R-:W-:Y:S01]  /*0840*/  @P5 VIADD R4, R4, 0x1 ;  /* 0x0000000104045836 */ /* 0x000fe20000000000 */
[----:B------:R-:W-:Y:S01]  /*0850*/  IADD3 R6, PT, PT, R6, UR4, RZ ;  /* 0x0000000406067c10 */ /* 0x000fe2000fffe0ff */
[----:B------:R-:W-:Y:S02]  /*0860*/  VIADD R8, R8, 0x1 ;  /* 0x0000000108087836 */ /* 0x000fe40000000000 */
[----:B------:R-:W-:Y:S01]  /*0870*/  @P0 VIADD R4, R4, 0x1 ;  /* 0x0000000104040836 */ /* 0x000fe20000000000 */
[----:B----4-:R-:W-:Y:S01]  /*0880*/  @P6 IADD3 R11, PT, PT, R11, R10, RZ ;  /* 0x0000000a0b0b6210 */ /* 0x010fe20007ffe0ff */
[----:B-----5:R-:W-:Y:S02]  /*0890*/  @P6 IMAD.IADD R9, R9, 0x1, R12 ;  /* 0x0000000109096824 */ /* 0x020fe400078e020c */
[----:B--2---:R-:W-:-:S03]  /*08a0*/  @P6 IMAD.IADD R7, R7, 0x1, R14 ;  /* 0x0000000107076824 */ /* 0x004fc600078e020e */
[----:B---3--:R-:W-:Y:S01]  /*08b0*/  @P5 IADD3 R9, PT, PT, R9, R18, RZ ;  /* 0x0000001209095210 */ /* 0x008fe20007ffe0ff */
[----:B------:R-:W-:Y:S02]  /*08c0*/  @P5 IMAD.IADD R11, R11, 0x1, R16 ;  /* 0x000000010b0b5824 */ /* 0x000fe400078e0210 */
[----:B------:R-:W-:Y:S01]  /*08d0*/  @P5 IMAD.IADD R7, R7, 0x1, R20 ;  /* 0x0000000107075824 */ /* 0x000fe200078e0214 */
[----:B------:R-:W-:Y:S01]  /*08e0*/  @P0 IADD3 R9, PT, PT, R9, R24, RZ ;  /* 0x0000001809090210 */ /* 0x000fe20007ffe0ff */
[----:B------:R-:W-:Y:S02]  /*08f0*/  @P0 IMAD.IADD R11, R11, 0x1, R22 ;  /* 0x000000010b0b0824 */ /* 0x000fe400078e0216 */
[----:B------:R-:W-:Y:S01]  /*0900*/  @P0 IMAD.IADD R7, R7, 0x1, R26 ;  /* 0x0000000107070824 */ /* 0x000fe200078e021a */
[----:B------:R-:W-:Y:S06]  /*0910*/  BRA.U UP0, `(.L_x_0) ;  /* 0xfffffff900607547 */ /* 0x000fec000b83ffff */
[-C--:B------:R-:W-:Y:S01]  /*0920*/  IABS R2, R4.reuse ;  /* 0x0000000400027213 */ /* 0x080fe20000000000 */
[----:B------:R-:W0:Y:S01]  /*0930*/  LDCU.64 UR4, c[0x0][0x380] ;  /* 0x00007000ff0477ac */ /* 0x000e220008000a00 */
[----:B------:R-:W-:Y:S01]  /*0940*/  IABS R6, R11 ;  /* 0x0000000b00067213 */ /* 0x000fe20000000000 */
[----:B------:R-:W-:Y:S01]  /*0950*/  IMAD R0, R0, UR11, R5 ;  /* 0x0000000b00007c24 */ /* 0x000fe2000f8e0205 */
[----:B------:R-:W1:Y:S01]  /*0960*/  I2F.RP R3, R2 ;  /* 0x0000000200037306 */ /* 0x000e620000209400 */
[-C--:B------:R-:W-:Y:S02]  /*0970*/  IABS R8, R4.reuse ;  /* 0x0000000400087213 */ /* 0x080fe40000000000 */
[----:B------:R-:W-:Y:S02]  /*0980*/  IABS R14, R7 ;  /* 0x00000007000e7213 */ /* 0x000fe40000000000 */
[-C--:B------:R-:W-:Y:S01]  /*0990*/  LOP3.LUT R11, R11, R4.reuse, RZ, 0x3c, !PT ;  /* 0x000000040b0b7212 */ /* 0x080fe200078e3cff */
[----:B------:R-:W-:Y:S01]  /*09a0*/  IMAD.MOV R17, RZ, RZ, -R8 ;  /* 0x000000ffff117224 */ /* 0x000fe200078e0a08 */
[----:B------:R-:W-:-:S02]  /*09b0*/  LOP3.LUT R7, R7, R4, RZ, 0x3c, !PT ;  /* 0x0000000407077212 */ /* 0x000fc400078e3cff */
[----:B------:R-:W-:Y:S02]  /*09c0*/  ISETP.GE.AND P4, PT, R11, RZ, PT ;  /* 0x000000ff0b00720c */ /* 0x000fe40003f86270 */
[----:B------:R-:W-:Y:S01]  /*09d0*/  LOP3.LUT R5, RZ, R4, RZ, 0x33, !PT ;  /* 0x00000004ff057212 */ /* 0x000fe200078e33ff */
[----:B-1----:R-:W1:Y:S02]  /*09e0*/  MUFU.RCP R3, R3 ;  /* 0x0000000300037308 */ /* 0x002e640000001000 */
[----:B-1----:R-:W-:-:S06]  /*09f0*/  VIADD R12, R3, 0xffffffe ;  /* 0x0ffffffe030c7836 */ /* 0x002fcc0000000000 */
[----:B------:R1:W2:Y:S02]  /*0a00*/  F2I.FTZ.U32.TRUNC.NTZ R13, R12 ;  /* 0x0000000c000d7305 */ /* 0x0002a4000021f000 */
[----:B-1----:R-:W-:Y:S02]  /*0a10*/  HFMA2 R12, -RZ, RZ, 0, 0 ;  /* 0x00000000ff0c7431 */ /* 0x002fe400000001ff */
[----:B--2---:R-:W-:-:S04]  /*0a20*/  IMAD.MOV R15, RZ, RZ, -R13 ;  /* 0x000000ffff0f7224 */ /* 0x004fc800078e0a0d */
[----:B------:R-:W-:-:S04]  /*0a30*/  IMAD R15, R15, R2, RZ ;  /* 0x000000020f0f7224 */ /* 0x000fc800078e02ff */
[----:B------:R-:W-:Y:S01]  /*0a40*/  IMAD.HI.U32 R13, R13, R15, R12 ;  /* 0x0000000f0d0d7227 */ /* 0x000fe200078e000c */
[----:B------:R-:W-:Y:S02]  /*0a50*/  IABS R12, R9 ;  /* 0x00000009000c7213 */ /* 0x000fe40000000000 */
[----:B------:R-:W-:-:S03]  /*0a60*/  LOP3.LUT R9, R9, R4, RZ, 0x3c, !PT ;  /* 0x0000000409097212 */ /* 0x000fc600078e3cff */
[----:B------:R-:W-:-:S04]  /*0a70*/  IMAD.HI.U32 R3, R13, R6, RZ ;  /* 0x000000060d037227 */ /* 0x000fc800078e00ff */
[----:B------:R-:W-:-:S04]  /*0a80*/  IMAD.HI.U32 R8, R13, R12, RZ ;  /* 0x0000000c0d087227 */ /* 0x000fc800078e00ff */
[----:B------:R-:W-:-:S04]  /*0a90*/  IMAD.HI.U32 R10, R13, R14, RZ ;  /* 0x0000000e0d0a7227 */ /* 0x000fc800078e00ff */
[-C--:B------:R-:W-:Y:S02]  /*0aa0*/  IMAD R13, R3, R17.reuse, R6 ;  /* 0x00000011030d7224 */ /* 0x080fe400078e0206 */
[-C--:B------:R-:W-:Y:S02]  /*0ab0*/  IMAD R15, R8, R17.reuse, R12 ;  /* 0x00000011080f7224 */ /* 0x080fe400078e020c */
[----:B------:R-:W-:Y:S01]  /*0ac0*/  IMAD R17, R10, R17, R14 ;  /* 0x000000110a117224 */ /* 0x000fe200078e020e */
[----:B------:R-:W-:Y:S01]  /*0ad0*/  ISETP.GT.U32.AND P5, PT, R2, R13, PT ;  /* 0x0000000d0200720c */ /* 0x000fe20003fa4070 */
[----:B------:R-:W-:Y:S01]  /*0ae0*/  IMAD R6, R0, 0x3, RZ ;  /* 0x0000000300067824 */ /* 0x000fe200078e02ff */
[C---:B------:R-:W-:Y:S02]  /*0af0*/  ISETP.GT.U32.AND P6, PT, R2.reuse, R15, PT ;  /* 0x0000000f0200720c */ /* 0x040fe40003fc4070 */
[----:B------:R-:W-:-:S09]  /*0b00*/  ISETP.GT.U32.AND P0, PT, R2, R17, PT ;  /* 0x000000110200720c */ /* 0x000fd20003f04070 */
[--C-:B------:R-:W-:Y:S02]  /*0b10*/  @!P5 IMAD.IADD R13, R13, 0x1, -R2.reuse ;  /* 0x000000010d0dd824 */ /* 0x100fe400078e0a02 */
[----:B------:R-:W-:Y:S02]  /*0b20*/  @!P6 IMAD.IADD R15, R15, 0x1, -R2 ;  /* 0x000000010f0fe824 */ /* 0x000fe400078e0a02 */
[-C--:B------:R-:W-:Y:S01]  /*0b30*/  @!P0 IADD3 R17, PT, PT, R17, -R2.reuse, RZ ;  /* 0x8000000211118210 */ /* 0x080fe20007ffe0ff */
[----:B------:R-:W-:Y:S01]  /*0b40*/  @!P5 VIADD R3, R3, 0x1 ;  /* 0x000000010303d836 */ /* 0x000fe20000000000 */
[-C--:B------:R-:W-:Y:S01]  /*0b50*/  ISETP.GE.U32.AND P1, PT, R13, R2.reuse, PT ;  /* 0x000000020d00720c */ /* 0x080fe20003f26070 */
[----:B------:R-:W-:Y:S01]  /*0b60*/  @!P6 VIADD R8, R8, 0x1 ;  /* 0x000000010808e836 */ /* 0x000fe20000000000 */
[-C--:B------:R-:W-:Y:S01]  /*0b70*/  ISETP.GE.U32.AND P2, PT, R15, R2.reuse, PT ;  /* 0x000000020f00720c */ /* 0x080fe20003f46070 */
[----:B------:R-:W-:Y:S01]  /*0b80*/  @!P0 VIADD R10, R10, 0x1 ;  /* 0x000000010a0a8836 */ /* 0x000fe20000000000 */
[----:B------:R-:W-:-:S02]  /*0b90*/  ISETP.GE.U32.AND P3, PT, R17, R2, PT ;  /* 0x000000021100720c */ /* 0x000fc40003f66070 */
[----:B------:R-:W-:Y:S02]  /*0ba0*/  ISETP.GE.AND P5, PT, R9, RZ, PT ;  /* 0x000000ff0900720c */ /* 0x000fe40003fa6270 */
[----:B------:R-:W-:Y:S02]  /*0bb0*/  ISETP.GE.AND P6, PT, R7, RZ, PT ;  /* 0x000000ff0700720c */ /* 0x000fe40003fc6270 */
[----:B------:R-:W-:-:S03]  /*0bc0*/  ISETP.NE.AND P0, PT, R4, RZ, PT ;  /* 0x000000ff0400720c */ /* 0x000fc60003f05270 */
[----:B------:R-:W-:Y:S02]  /*0bd0*/  @P1 IADD3 R3, PT, PT, R3, 0x1, RZ ;  /* 0x0000000103031810 */ /* 0x000fe40007ffe0ff */
[----:B------:R-:W-:Y:S01]  /*0be0*/  @P2 VIADD R8, R8, 0x1 ;  /* 0x0000000108082836 */ /* 0x000fe20000000000 */
[----:B0-----:R-:W-:Y:S01]  /*0bf0*/  IADD3 R2, P1, PT, R6, UR4, RZ ;  /* 0x0000000406027c10 */ /* 0x001fe2000ff3e0ff */
[----:B------:R-:W-:Y:S02]  /*0c00*/  @P3 VIADD R10, R10, 0x1 ;  /* 0x000000010a0a3836 */ /* 0x000fe40000000000 */
[----:B------:R-:W-:Y:S01]  /*0c10*/  IMAD.MOV.U32 R0, RZ, RZ, R3 ;  /* 0x000000ffff007224 */ /* 0x000fe200078e0003 */
[----:B------:R-:W-:Y:S01]  /*0c20*/  LEA.HI.X.SX32 R3, R6, UR5, 0x1, P1 ;  /* 0x0000000506037c11 */ /* 0x000fe200088f0eff */
[----:B------:R-:W-:Y:S02]  /*0c30*/  @!P5 IMAD.MOV R8, RZ, RZ, -R8 ;  /* 0x000000ffff08d224 */ /* 0x000fe400078e0a08 */
[----:B------:R-:W-:Y:S01]  /*0c40*/  @!P6 IMAD.MOV R10, RZ, RZ, -R10 ;  /* 0x000000ffff0ae224 */ /* 0x000fe200078e0a0a */
[----:B------:R-:W-:-:S02]  /*0c50*/  @!P4 IADD3 R0, PT, PT, -R0, RZ, RZ ;  /* 0x000000ff0000c210 */ /* 0x000fc40007ffe1ff */
[C---:B------:R-:W-:Y:S02]  /*0c60*/  SEL R9, R5.reuse, R8, !P0 ;  /* 0x0000000805097207 */ /* 0x040fe40004000000 */
[C---:B------:R-:W-:Y:S02]  /*0c70*/  SEL R7, R5.reuse, R0, !P0 ;  /* 0x0000000005077207 */ /* 0x040fe40004000000 */
[----:B------:R-:W-:Y:S01]  /*0c80*/  SEL R5, R5, R10, !P0 ;  /* 0x0000000a05057207 */ /* 0x000fe20004000000 */
[----:B------:R-:W-:Y:S04]  /*0c90*/  STG.E.U8 desc[UR6][R2.64+0x1], R9 ;  /* 0x0000010902007986 */ /* 0x000fe8000c101106 */
[----:B------:R-:W-:Y:S04]  /*0ca0*/  STG.E.U8 desc[UR6][R2.64], R7 ;  /* 0x0000000702007986 */ /* 0x000fe8000c101106 */
[----:B------:R-:W-:Y:S01]  /*0cb0*/  STG.E.U8 desc[UR6][R2.64+0x2], R5 ;  /* 0x0000020502007986 */ /* 0x000fe2000c101106 */
[----:B------:R-:W-:Y:S05]  /*0cc0*/  EXIT ;  /* 0x000000000000794d */ /* 0x000fea0003800000 */
.L_x_1:
[----:B------:R-:W-:-:S00]  /*0cd0*/  BRA `(.L_x_1) ;  /* 0xfffffffc00fc7947 */ /* 0x000fc0000383ffff */
[----:B------:R-:W-:-:S00]  /*0ce0*/  NOP ;  /* 0x0000000000007918 */ /* 0x000fc00000000000 */
        /* <DEDUP_REMOVED lines=9> */
.L_x_2:


//--------------------- .nv.shared.reserved.0     --------------------------
	.section	.nv.shared.reserved.0,"aw",@nobits
	.weak		__nv_reservedSMEM_offset_0_alias
	.size		__nv_reservedSMEM_offset_0_alias, 0, 64
	.other		__nv_reservedSMEM_offset_0_alias,@"STO_CUDA_RESERVED_SHARED STV_DEFAULT"
__nv_reservedSMEM_offset_0_alias:
	.zero		0
	.zero		64


//--------------------- .nv.constant0._Z10blurKernelPhS_ii --------------------------
	.section	.nv.constant0._Z10blurKernelPhS_ii,"a",@progbits
	.sectionflags	@""
	.align	4
.nv.constant0._Z10blurKernelPhS_ii:
	.zero		920


//--------------------- SYMBOLS --------------------------

	.type		.nv.reservedSmem.offset0,@object
	.size		.nv.reservedSmem.offset0,0x4
